//
// Generated by NVIDIA NVVM Compiler
//
// Compiler Build ID: CL-36424714
// Cuda compilation tools, release 13.0, V13.0.88
// Based on NVVM 20.0.0
//

.version 9.0
.target sm_100
.address_size 64

	// .globl	_Z23histogram_shared_kernelPKiPiii
.extern .shared .align 16 .b8 shared_hist[];

.visible .entry _Z23histogram_shared_kernelPKiPiii(
	.param .u64 .ptr .align 1 _Z23histogram_shared_kernelPKiPiii_param_0,
	.param .u64 .ptr .align 1 _Z23histogram_shared_kernelPKiPiii_param_1,
	.param .u32 _Z23histogram_shared_kernelPKiPiii_param_2,
	.param .u32 _Z23histogram_shared_kernelPKiPiii_param_3
)
{
	.reg .pred 	%p<9>;
	.reg .b32 	%r<28>;
	.reg .b64 	%rd<9>;

	ld.param.u64 	%rd2, [_Z23histogram_shared_kernelPKiPiii_param_0];
	ld.param.u64 	%rd3, [_Z23histogram_shared_kernelPKiPiii_param_1];
	ld.param.u32 	%r10, [_Z23histogram_shared_kernelPKiPiii_param_2];
	ld.param.u32 	%r11, [_Z23histogram_shared_kernelPKiPiii_param_3];
	mov.u32 	%r27, %tid.x;
	setp.ge.s32 	%p1, %r27, %r11;
	@%p1 bra 	$L__BB0_3;
	mov.u32 	%r2, %ntid.x;
	mov.u32 	%r13, shared_hist;
	mov.u32 	%r26, %r27;
$L__BB0_2:
	shl.b32 	%r12, %r26, 2;
	add.s32 	%r14, %r13, %r12;
	mov.b32 	%r15, 0;
	st.shared.u32 	[%r14], %r15;
	add.s32 	%r26, %r26, %r2;
	setp.lt.s32 	%p2, %r26, %r11;
	@%p2 bra 	$L__BB0_2;
$L__BB0_3:
	bar.sync 	0;
	mov.u32 	%r16, %ctaid.x;
	mov.u32 	%r5, %ntid.x;
	mad.lo.s32 	%r6, %r16, %r5, %r27;
	setp.ge.s32 	%p3, %r6, %r10;
	@%p3 bra 	$L__BB0_6;
	cvta.to.global.u64 	%rd4, %rd2;
	mul.wide.s32 	%rd5, %r6, 4;
	add.s64 	%rd6, %rd4, %rd5;
	ld.global.u32 	%r7, [%rd6];
	setp.lt.s32 	%p4, %r7, 0;
	setp.ge.s32 	%p5, %r7, %r11;
	or.pred  	%p6, %p4, %p5;
	@%p6 bra 	$L__BB0_6;
	shl.b32 	%r17, %r7, 2;
	mov.u32 	%r18, shared_hist;
	add.s32 	%r19, %r18, %r17;
	atom.shared.add.u32 	%r20, [%r19], 1;
$L__BB0_6:
	setp.ge.s32 	%p7, %r27, %r11;
	bar.sync 	0;
	@%p7 bra 	$L__BB0_9;
	cvta.to.global.u64 	%rd1, %rd3;
	mov.u32 	%r22, shared_hist;
$L__BB0_8:
	mul.wide.s32 	%rd7, %r27, 4;
	add.s64 	%rd8, %rd1, %rd7;
	shl.b32 	%r21, %r27, 2;
	add.s32 	%r23, %r22, %r21;
	ld.shared.u32 	%r24, [%r23];
	atom.global.add.u32 	%r25, [%rd8], %r24;
	add.s32 	%r27, %r27, %r5;
	setp.lt.s32 	%p8, %r27, %r11;
	@%p8 bra 	$L__BB0_8;
$L__BB0_9:
	ret;

}


// ===== COMPILED SASS (sm_100) =====

	.target	sm_100

	.elftype	@"ET_EXEC"


//--------------------- .note.nv.tkinfo           --------------------------
	.section	.note.nv.tkinfo,"",@"SHT_NOTE"
	.sectionflags	@"SHF_NOTE_NV_TKINFO"
	.tkinfo
        /*0018*/ 	.word	0x00000002
        /*0030*/ 	.string	""
        /*0030*/ 	.string	"ptxas"
        /*0030*/ 	.string	"Cuda compilation tools, release 13.0, V13.0.88"
        /*0030*/ 	.string	"Build cuda_13.0.r13.0/compiler.36424714_0"
        /*0030*/ 	.string	"-arch sm_100 -m 64 "



//--------------------- .note.nv.cuinfo           --------------------------
	.section	.note.nv.cuinfo,"",@"SHT_NOTE"
	.sectionflags	@"SHF_NOTE_NV_CUINFO"
        /*0018*/ 	.short	0x0002
        /*001a*/ 	.short	0x0064
        /*001c*/ 	.short	0x0082
	.zero		2


//--------------------- .nv.info                  --------------------------
	.section	.nv.info,"",@"SHT_CUDA_INFO"
	.align	4


	//----- nvinfo : EIATTR_REGCOUNT
	.align		4
        /*0000*/ 	.byte	0x04, 0x2f
        /*0002*/ 	.short	(.L_1 - .L_0)
	.align		4
.L_0:
        /*0004*/ 	.word	index@(_Z23histogram_shared_kernelPKiPiii)
        /*0008*/ 	.word	0x0000000c


	//----- nvinfo : EIATTR_FRAME_SIZE
	.align		4
.L_1:
        /*000c*/ 	.byte	0x04, 0x11
        /*000e*/ 	.short	(.L_3 - .L_2)
	.align		4
.L_2:
        /*0010*/ 	.word	index@(_Z23histogram_shared_kernelPKiPiii)
        /*0014*/ 	.word	0x00000000


	//----- nvinfo : EIATTR_MIN_STACK_SIZE
	.align		4
.L_3:
        /*0018*/ 	.byte	0x04, 0x12
        /*001a*/ 	.short	(.L_5 - .L_4)
	.align		4
.L_4:
        /*001c*/ 	.word	index@(_Z23histogram_shared_kernelPKiPiii)
        /*0020*/ 	.word	0x00000000
.L_5:


//--------------------- .nv.compat                --------------------------
	.section	.nv.compat,"",@"SHT_CUDA_COMPAT_INFO"
	.align	4
        /*0000*/ 	.byte	0x02, 0x09, 0x00, 0x00, 0x02, 0x02, 0x01, 0x00, 0x02, 0x05, 0x05, 0x00, 0x03, 0x07, 0x01, 0x01
        /*0010*/ 	.byte	0x02, 0x03, 0x00, 0x00, 0x02, 0x06, 0x01, 0x00, 0x04, 0x0b, 0x08, 0x00, 0x09, 0x00, 0x00, 0x00
        /*0020*/ 	.byte	0x00, 0x00, 0x00, 0x00


//--------------------- .nv.info._Z23histogram_shared_kernelPKiPiii --------------------------
	.section	.nv.info._Z23histogram_shared_kernelPKiPiii,"",@"SHT_CUDA_INFO"
	.sectionflags	@""
	.align	4


	//----- nvinfo : EIATTR_CUDA_API_VERSION
	.align		4
        /*0000*/ 	.byte	0x04, 0x37
        /*0002*/ 	.short	(.L_7 - .L_6)
.L_6:
        /*0004*/ 	.word	0x00000082


	//----- nvinfo : EIATTR_KPARAM_INFO
	.align		4
.L_7:
        /*0008*/ 	.byte	0x04, 0x17
        /*000a*/ 	.short	(.L_9 - .L_8)
.L_8:
        /*000c*/ 	.word	0x00000000
        /*0010*/ 	.short	0x0003
        /*0012*/ 	.short	0x0014
        /*0014*/ 	.byte	0x00, 0xf0, 0x11, 0x00


	//----- nvinfo : EIATTR_KPARAM_INFO
	.align		4
.L_9:
        /*0018*/ 	.byte	0x04, 0x17
        /*001a*/ 	.short	(.L_11 - .L_10)
.L_10:
        /*001c*/ 	.word	0x00000000
        /*0020*/ 	.short	0x0002
        /*0022*/ 	.short	0x0010
        /*0024*/ 	.byte	0x00, 0xf0, 0x11, 0x00


	//----- nvinfo : EIATTR_KPARAM_INFO
	.align		4
.L_11:
        /*0028*/ 	.byte	0x04, 0x17
        /*002a*/ 	.short	(.L_13 - .L_12)
.L_12:
        /*002c*/ 	.word	0x00000000
        /*0030*/ 	.short	0x0001
        /*0032*/ 	.short	0x0008
        /*0034*/ 	.byte	0x00, 0xf5, 0x21, 0x00


	//----- nvinfo : EIATTR_KPARAM_INFO
	.align		4
.L_13:
        /*0038*/ 	.byte	0x04, 0x17
        /*003a*/ 	.short	(.L_15 - .L_14)
.L_14:
        /*003c*/ 	.word	0x00000000
        /*0040*/ 	.short	0x0000
        /*0042*/ 	.short	0x0000
        /*0044*/ 	.byte	0x00, 0xf5, 0x21, 0x00


	//----- nvinfo : EIATTR_SPARSE_MMA_MASK
	.align		4
.L_15:
        /*0048*/ 	.byte	0x03, 0x50
        /*004a*/ 	.short	0x0000


	//----- nvinfo : EIATTR_MAXREG_COUNT
	.align		4
        /*004c*/ 	.byte	0x03, 0x1b
        /*004e*/ 	.short	0x00ff


	//----- nvinfo : EIATTR_NUM_BARRIERS
	.align		4
        /*0050*/ 	.byte	0x02, 0x4c
        /*0052*/ 	.byte	0x01
	.zero		1


	//----- nvinfo : EIATTR_MERCURY_ISA_VERSION
	.align		4
        /*0054*/ 	.byte	0x03, 0x5f
        /*0056*/ 	.short	0x0101


	//----- nvinfo : EIATTR_VRC_CTA_INIT_COUNT
	.align		4
        /*0058*/ 	.byte	0x02, 0x4a
	.zero		1
	.zero		1


	//----- nvinfo : EIATTR_EXIT_INSTR_OFFSETS
	.align		4
        /*005c*/ 	.byte	0x04, 0x1c
        /*005e*/ 	.short	(.L_17 - .L_16)


	//   ....[0]....
.L_16:
        /*0060*/ 	.word	0x00000280


	//   ....[1]....
        /*0064*/ 	.word	0x00000340


	//----- nvinfo : EIATTR_CRS_STACK_SIZE
	.align		4
.L_17:
        /*0068*/ 	.byte	0x04, 0x1e
        /*006a*/ 	.short	(.L_19 - .L_18)
.L_18:
        /*006c*/ 	.word	0x00000000


	//----- nvinfo : EIATTR_CBANK_PARAM_SIZE
	.align		4
.L_19:
        /*0070*/ 	.byte	0x03, 0x19
        /*0072*/ 	.short	0x0018


	//----- nvinfo : EIATTR_PARAM_CBANK
	.align		4
        /*0074*/ 	.byte	0x04, 0x0a
        /*0076*/ 	.short	(.L_21 - .L_20)
	.align		4
.L_20:
        /*0078*/ 	.word	index@(.nv.constant0._Z23histogram_shared_kernelPKiPiii)
        /*007c*/ 	.short	0x0380
        /*007e*/ 	.short	0x0018


	//----- nvinfo : EIATTR_SW_WAR
	.align		4
.L_21:
        /*0080*/ 	.byte	0x04, 0x36
        /*0082*/ 	.short	(.L_23 - .L_22)
.L_22:
        /*0084*/ 	.word	0x00000008
.L_23:


//--------------------- .nv.callgraph             --------------------------
	.section	.nv.callgraph,"",@"SHT_CUDA_CALLGRAPH"
	.align	4
	.sectionentsize	8
	.align		4
        /*0000*/ 	.word	0x00000000
	.align		4
        /*0004*/ 	.word	0xffffffff
	.align		4
        /*0008*/ 	.word	0x00000000
	.align		4
        /*000c*/ 	.word	0xfffffffe
	.align		4
        /*0010*/ 	.word	0x00000000
	.align		4
        /*0014*/ 	.word	0xfffffffd
	.align		4
        /*0018*/ 	.word	0x00000000
	.align		4
        /*001c*/ 	.word	0xfffffffc


//--------------------- .text._Z23histogram_shared_kernelPKiPiii --------------------------
	.section	.text._Z23histogram_shared_kernelPKiPiii,"ax",@progbits
	.align	128
        .global         _Z23histogram_shared_kernelPKiPiii
        .type           _Z23histogram_shared_kernelPKiPiii,@function
        .size           _Z23histogram_shared_kernelPKiPiii,(.L_x_7 - _Z23histogram_shared_kernelPKiPiii)
        .other          _Z23histogram_shared_kernelPKiPiii,@"STO_CUDA_ENTRY STV_DEFAULT"
_Z23histogram_shared_kernelPKiPiii:
.text._Z23histogram_shared_kernelPKiPiii:
[----:B------:R-:W-:Y:S01]  /*0000*/  LDC R1, c[0x0][0x37c] ;  /* 0x0000df00ff017b82 */ /* 0x000fe20000000800 */
[----:B------:R-:W0:Y:S01]  /*0010*/  S2R R7, SR_TID.X ;  /* 0x0000000000077919 */ /* 0x000e220000002100 */
[----:B------:R-:W0:Y:S01]  /*0020*/  LDCU UR8, c[0x0][0x394] ;  /* 0x00007280ff0877ac */ /* 0x000e220008000800 */
[----:B------:R-:W-:Y:S01]  /*0030*/  BSSY.RECONVERGENT B0, `(.L_x_0) ;  /* 0x000000d000007945 */ /* 0x000fe20003800200 */
[----:B0-----:R-:W-:-:S13]  /*0040*/  ISETP.GE.AND P0, PT, R7, UR8, PT ;  /* 0x0000000807007c0c */ /* 0x001fda000bf06270 */
[----:B------:R-:W-:Y:S05]  /*0050*/  @P0 BRA `(.L_x_1) ;  /* 0x0000000000280947 */ /* 0x000fea0003800000 */
[----:B------:R-:W0:Y:S01]  /*0060*/  S2R R5, SR_CgaCtaId ;  /* 0x0000000000057919 */ /* 0x000e220000008800 */
[----:B------:R-:W1:Y:S01]  /*0070*/  LDC R4, c[0x0][0x360] ;  /* 0x0000d800ff047b82 */ /* 0x000e620000000800 */
[----:B------:R-:W-:Y:S01]  /*0080*/  MOV R0, 0x400 ;  /* 0x0000040000007802 */ /* 0x000fe20000000f00 */
[----:B------:R-:W-:-:S03]  /*0090*/  IMAD.MOV.U32 R3, RZ, RZ, R7 ;  /* 0x000000ffff037224 */ /* 0x000fc600078e0007 */
[----:B0-----:R-:W-:-:S07]  /*00a0*/  LEA R0, R5, R0, 0x18 ;  /* 0x0000000005007211 */ /* 0x001fce00078ec0ff */
.L_x_2:
[----:B------:R-:W-:Y:S02]  /*00b0*/  IMAD R2, R3, 0x4, R0 ;  /* 0x0000000403027824 */ /* 0x000fe400078e0200 */
[----:B-1----:R-:W-:-:S03]  /*00c0*/  IMAD.IADD R3, R4, 0x1, R3 ;  /* 0x0000000104037824 */ /* 0x002fc600078e0203 */
[----:B------:R0:W-:Y:S02]  /*00d0*/  STS [R2], RZ ;  /* 0x000000ff02007388 */ /* 0x0001e40000000800 */
[----:B------:R-:W-:-:S13]  /*00e0*/  ISETP.GE.AND P0, PT, R3, UR8, PT ;  /* 0x0000000803007c0c */ /* 0x000fda000bf06270 */
[----:B0-----:R-:W-:Y:S05]  /*00f0*/  @!P0 BRA `(.L_x_2) ;  /* 0xfffffffc00ec8947 */ /* 0x001fea000383ffff */
.L_x_1:
[----:B------:R-:W-:Y:S05]  /*0100*/  BSYNC.RECONVERGENT B0 ;  /* 0x0000000000007941 */ /* 0x000fea0003800200 */
.L_x_0:
[----:B------:R-:W0:Y:S01]  /*0110*/  S2UR UR4, SR_CTAID.X ;  /* 0x00000000000479c3 */ /* 0x000e220000002500 */
[----:B------:R-:W1:Y:S01]  /*0120*/  LDCU UR5, c[0x0][0x390] ;  /* 0x00007200ff0577ac */ /* 0x000e620008000800 */
[----:B------:R-:W-:Y:S06]  /*0130*/  BSSY.RECONVERGENT B0, `(.L_x_3) ;  /* 0x0000013000007945 */ /* 0x000fec0003800200 */
[----:B------:R-:W-:Y:S01]  /*0140*/  BAR.SYNC.DEFER_BLOCKING 0x0 ;  /* 0x0000000000007b1d */ /* 0x000fe20000010000 */
[----:B------:R-:W-:-:S07]  /*0150*/  ISETP.GE.AND P1, PT, R7, UR8, PT ;  /* 0x0000000807007c0c */ /* 0x000fce000bf26270 */
[----:B------:R-:W0:Y:S01]  /*0160*/  LDC R6, c[0x0][0x360] ;  /* 0x0000d800ff067b82 */ /* 0x000e220000000800 */
[----:B------:R-:W2:Y:S01]  /*0170*/  LDCU.64 UR6, c[0x0][0x358] ;  /* 0x00006b00ff0677ac */ /* 0x000ea20008000a00 */
[----:B0-----:R-:W-:-:S05]  /*0180*/  IMAD R5, R6, UR4, R7 ;  /* 0x0000000406057c24 */ /* 0x001fca000f8e0207 */
[----:B-1----:R-:W-:-:S13]  /*0190*/  ISETP.GE.AND P0, PT, R5, UR5, PT ;  /* 0x0000000505007c0c */ /* 0x002fda000bf06270 */
[----:B--2---:R-:W-:Y:S05]  /*01a0*/  @P0 BRA `(.L_x_4) ;  /* 0x00000000002c0947 */ /* 0x004fea0003800000 */
[----:B------:R-:W0:Y:S02]  /*01b0*/  LDC.64 R2, c[0x0][0x380] ;  /* 0x0000e000ff027b82 */ /* 0x000e240000000a00 */
[----:B0-----:R-:W-:-:S06]  /*01c0*/  IMAD.WIDE R2, R5, 0x4, R2 ;  /* 0x0000000405027825 */ /* 0x001fcc00078e0202 */
[----:B------:R-:W2:Y:S02]  /*01d0*/  LDG.E R2, desc[UR6][R2.64] ;  /* 0x0000000602027981 */ /* 0x000ea4000c1e1900 */
[----:B--2---:R-:W-:-:S04]  /*01e0*/  ISETP.GE.AND P0, PT, R2, UR8, PT ;  /* 0x0000000802007c0c */ /* 0x004fc8000bf06270 */
[----:B------:R-:W-:-:S13]  /*01f0*/  ISETP.LT.OR P0, PT, R2, RZ, P0 ;  /* 0x000000ff0200720c */ /* 0x000fda0000701670 */
[----:B------:R-:W-:Y:S05]  /*0200*/  @P0 BRA `(.L_x_4) ;  /* 0x0000000000140947 */ /* 0x000fea0003800000 */
[----:B------:R-:W0:Y:S01]  /*0210*/  S2UR UR5, SR_CgaCtaId ;  /* 0x00000000000579c3 */ /* 0x000e220000008800 */
[----:B------:R-:W-:Y:S02]  /*0220*/  UMOV UR4, 0x400 ;  /* 0x0000040000047882 */ /* 0x000fe40000000000 */
[----:B0-----:R-:W-:-:S06]  /*0230*/  ULEA UR4, UR5, UR4, 0x18 ;  /* 0x0000000405047291 */ /* 0x001fcc000f8ec0ff */
[----:B------:R-:W-:-:S05]  /*0240*/  LEA R0, R2, UR4, 0x2 ;  /* 0x0000000402007c11 */ /* 0x000fca000f8e10ff */
[----:B------:R0:W-:Y:S02]  /*0250*/  ATOMS.POPC.INC.32 RZ, [R0+URZ] ;  /* 0x0000000000ff7f8c */ /* 0x0001e4000d8000ff */
.L_x_4:
[----:B------:R-:W-:Y:S05]  /*0260*/  BSYNC.RECONVERGENT B0 ;  /* 0x0000000000007941 */ /* 0x000fea0003800200 */
.L_x_3:
[----:B------:R-:W-:Y:S06]  /*0270*/  BAR.SYNC.DEFER_BLOCKING 0x0 ;  /* 0x0000000000007b1d */ /* 0x000fec0000010000 */
[----:B------:R-:W-:Y:S05]  /*0280*/  @P1 EXIT ;  /* 0x000000000000194d */ /* 0x000fea0003800000 */
[----:B------:R-:W1:Y:S01]  /*0290*/  S2UR UR5, SR_CgaCtaId ;  /* 0x00000000000579c3 */ /* 0x000e620000008800 */
[----:B------:R-:W-:-:S07]  /*02a0*/  UMOV UR4, 0x400 ;  /* 0x0000040000047882 */ /* 0x000fce0000000000 */
[----:B------:R-:W2:Y:S01]  /*02b0*/  LDC.64 R4, c[0x0][0x388] ;  /* 0x0000e200ff047b82 */ /* 0x000ea20000000a00 */
[----:B-1----:R-:W-:-:S12]  /*02c0*/  ULEA UR4, UR5, UR4, 0x18 ;  /* 0x0000000405047291 */ /* 0x002fd8000f8ec0ff */
.L_x_5:
[C---:B0-----:R-:W-:Y:S01]  /*02d0*/  LEA R0, R7.reuse, UR4, 0x2 ;  /* 0x0000000407007c11 */ /* 0x041fe2000f8e10ff */
[----:B-12---:R-:W-:-:S04]  /*02e0*/  IMAD.WIDE R2, R7, 0x4, R4 ;  /* 0x0000000407027825 */ /* 0x006fc800078e0204 */
[----:B------:R-:W0:Y:S01]  /*02f0*/  LDS R9, [R0] ;  /* 0x0000000000097984 */ /* 0x000e220000000800 */
[----:B------:R-:W-:-:S05]  /*0300*/  IMAD.IADD R7, R6, 0x1, R7 ;  /* 0x0000000106077824 */ /* 0x000fca00078e0207 */
[----:B------:R-:W-:Y:S01]  /*0310*/  ISETP.GE.AND P0, PT, R7, UR8, PT ;  /* 0x0000000807007c0c */ /* 0x000fe2000bf06270 */
[----:B0-----:R1:W-:-:S12]  /*0320*/  REDG.E.ADD.STRONG.GPU desc[UR6][R2.64], R9 ;  /* 0x000000090200798e */ /* 0x0013d8000c12e106 */
[----:B------:R-:W-:Y:S05]  /*0330*/  @!P0 BRA `(.L_x_5) ;  /* 0xfffffffc00e48947 */ /* 0x000fea000383ffff */
[----:B------:R-:W-:Y:S05]  /*0340*/  EXIT ;  /* 0x000000000000794d */ /* 0x000fea0003800000 */
.L_x_6:
[----:B------:R-:W-:-:S00]  /*0350*/  BRA `(.L_x_6) ;  /* 0xfffffffc00fc7947 */ /* 0x000fc0000383ffff */
[----:B------:R-:W-:-:S00]  /*0360*/  NOP ;  /* 0x0000000000007918 */ /* 0x000fc00000000000 */
        /* <DEDUP_REMOVED lines=9> */
.L_x_7:


//--------------------- .nv.shared._Z23histogram_shared_kernelPKiPiii --------------------------
	.section	.nv.shared._Z23histogram_shared_kernelPKiPiii,"aw",@nobits
	.sectionflags	@""
	.align	16
	.zero		1024


//--------------------- .nv.shared.reserved.0     --------------------------
	.section	.nv.shared.reserved.0,"aw",@nobits
	.weak		__nv_reservedSMEM_offset_0_alias
	.size		__nv_reservedSMEM_offset_0_alias, 0, 64
	.other		__nv_reservedSMEM_offset_0_alias,@"STO_CUDA_RESERVED_SHARED STV_DEFAULT"
__nv_reservedSMEM_offset_0_alias:
	.zero		0
	.zero		64


//--------------------- .nv.constant0._Z23histogram_shared_kernelPKiPiii --------------------------
	.section	.nv.constant0._Z23histogram_shared_kernelPKiPiii,"a",@progbits
	.sectionflags	@""
	.align	4
.nv.constant0._Z23histogram_shared_kernelPKiPiii:
	.zero		920


//--------------------- SYMBOLS --------------------------

	.type		.nv.reservedSmem.offset0,@object
	.size		.nv.reservedSmem.offset0,0x4
	.type		.nv.reservedSmem.cap,@object
	.size		.nv.reservedSmem.cap,0x4
